//
// Generated by NVIDIA NVVM Compiler
//
// Compiler Build ID: CL-36424714
// Cuda compilation tools, release 13.0, V13.0.88
// Based on NVVM 20.0.0
//

.version 9.0
.target sm_100
.address_size 64

	// .globl	_Z4onesiiPf

.visible .entry _Z4onesiiPf(
	.param .u32 _Z4onesiiPf_param_0,
	.param .u32 _Z4onesiiPf_param_1,
	.param .u64 .ptr .align 1 _Z4onesiiPf_param_2
)
{
	.reg .pred 	%p<4>;
	.reg .b32 	%r<15>;
	.reg .b64 	%rd<5>;

	ld.param.u32 	%r4, [_Z4onesiiPf_param_0];
	ld.param.u32 	%r5, [_Z4onesiiPf_param_1];
	ld.param.u64 	%rd1, [_Z4onesiiPf_param_2];
	mov.u32 	%r6, %ctaid.x;
	mov.u32 	%r7, %ntid.x;
	mov.u32 	%r8, %tid.x;
	mad.lo.s32 	%r1, %r6, %r7, %r8;
	mov.u32 	%r9, %ctaid.y;
	mov.u32 	%r10, %ntid.y;
	mov.u32 	%r11, %tid.y;
	mad.lo.s32 	%r12, %r9, %r10, %r11;
	setp.ge.s32 	%p1, %r1, %r4;
	setp.ge.s32 	%p2, %r12, %r5;
	or.pred  	%p3, %p1, %p2;
	@%p3 bra 	$L__BB0_2;
	cvta.to.global.u64 	%rd2, %rd1;
	mad.lo.s32 	%r13, %r5, %r1, %r12;
	mul.wide.s32 	%rd3, %r13, 4;
	add.s64 	%rd4, %rd2, %rd3;
	mov.b32 	%r14, 1065353216;
	st.global.u32 	[%rd4], %r14;
$L__BB0_2:
	ret;

}


// ===== COMPILED SASS (sm_100) =====

	.target	sm_100

	.elftype	@"ET_EXEC"


//--------------------- .note.nv.tkinfo           --------------------------
	.section	.note.nv.tkinfo,"",@"SHT_NOTE"
	.sectionflags	@"SHF_NOTE_NV_TKINFO"
	.tkinfo
        /*0018*/ 	.word	0x00000002
        /*0030*/ 	.string	""
        /*0030*/ 	.string	"ptxas"
        /*0030*/ 	.string	"Cuda compilation tools, release 13.0, V13.0.88"
        /*0030*/ 	.string	"Build cuda_13.0.r13.0/compiler.36424714_0"
        /*0030*/ 	.string	"-arch sm_100 -m 64 "



//--------------------- .note.nv.cuinfo           --------------------------
	.section	.note.nv.cuinfo,"",@"SHT_NOTE"
	.sectionflags	@"SHF_NOTE_NV_CUINFO"
        /*0018*/ 	.short	0x0002
        /*001a*/ 	.short	0x0064
        /*001c*/ 	.short	0x0082
	.zero		2


//--------------------- .nv.info                  --------------------------
	.section	.nv.info,"",@"SHT_CUDA_INFO"
	.align	4


	//----- nvinfo : EIATTR_REGCOUNT
	.align		4
        /*0000*/ 	.byte	0x04, 0x2f
        /*0002*/ 	.short	(.L_1 - .L_0)
	.align		4
.L_0:
        /*0004*/ 	.word	index@(_Z4onesiiPf)
        /*0008*/ 	.word	0x0000000a


	//----- nvinfo : EIATTR_FRAME_SIZE
	.align		4
.L_1:
        /*000c*/ 	.byte	0x04, 0x11
        /*000e*/ 	.short	(.L_3 - .L_2)
	.align		4
.L_2:
        /*0010*/ 	.word	index@(_Z4onesiiPf)
        /*0014*/ 	.word	0x00000000


	//----- nvinfo : EIATTR_MIN_STACK_SIZE
	.align		4
.L_3:
        /*0018*/ 	.byte	0x04, 0x12
        /*001a*/ 	.short	(.L_5 - .L_4)
	.align		4
.L_4:
        /*001c*/ 	.word	index@(_Z4onesiiPf)
        /*0020*/ 	.word	0x00000000
.L_5:


//--------------------- .nv.compat                --------------------------
	.section	.nv.compat,"",@"SHT_CUDA_COMPAT_INFO"
	.align	4
        /*0000*/ 	.byte	0x02, 0x09, 0x00, 0x00, 0x02, 0x02, 0x01, 0x00, 0x02, 0x05, 0x05, 0x00, 0x03, 0x07, 0x01, 0x01
        /*0010*/ 	.byte	0x02, 0x03, 0x00, 0x00, 0x02, 0x06, 0x01, 0x00, 0x04, 0x0b, 0x08, 0x00, 0x09, 0x00, 0x00, 0x00
        /*0020*/ 	.byte	0x00, 0x00, 0x00, 0x00


//--------------------- .nv.info._Z4onesiiPf      --------------------------
	.section	.nv.info._Z4onesiiPf,"",@"SHT_CUDA_INFO"
	.sectionflags	@""
	.align	4


	//----- nvinfo : EIATTR_CUDA_API_VERSION
	.align		4
        /*0000*/ 	.byte	0x04, 0x37
        /*0002*/ 	.short	(.L_7 - .L_6)
.L_6:
        /*0004*/ 	.word	0x00000082


	//----- nvinfo : EIATTR_KPARAM_INFO
	.align		4
.L_7:
        /*0008*/ 	.byte	0x04, 0x17
        /*000a*/ 	.short	(.L_9 - .L_8)
.L_8:
        /*000c*/ 	.word	0x00000000
        /*0010*/ 	.short	0x0002
        /*0012*/ 	.short	0x0008
        /*0014*/ 	.byte	0x00, 0xf5, 0x21, 0x00


	//----- nvinfo : EIATTR_KPARAM_INFO
	.align		4
.L_9:
        /*0018*/ 	.byte	0x04, 0x17
        /*001a*/ 	.short	(.L_11 - .L_10)
.L_10:
        /*001c*/ 	.word	0x00000000
        /*0020*/ 	.short	0x0001
        /*0022*/ 	.short	0x0004
        /*0024*/ 	.byte	0x00, 0xf0, 0x11, 0x00


	//----- nvinfo : EIATTR_KPARAM_INFO
	.align		4
.L_11:
        /*0028*/ 	.byte	0x04, 0x17
        /*002a*/ 	.short	(.L_13 - .L_12)
.L_12:
        /*002c*/ 	.word	0x00000000
        /*0030*/ 	.short	0x0000
        /*0032*/ 	.short	0x0000
        /*0034*/ 	.byte	0x00, 0xf0, 0x11, 0x00


	//----- nvinfo : EIATTR_SPARSE_MMA_MASK
	.align		4
.L_13:
        /*0038*/ 	.byte	0x03, 0x50
        /*003a*/ 	.short	0x0000


	//----- nvinfo : EIATTR_MAXREG_COUNT
	.align		4
        /*003c*/ 	.byte	0x03, 0x1b
        /*003e*/ 	.short	0x00ff


	//----- nvinfo : EIATTR_MERCURY_ISA_VERSION
	.align		4
        /*0040*/ 	.byte	0x03, 0x5f
        /*0042*/ 	.short	0x0101


	//----- nvinfo : EIATTR_VRC_CTA_INIT_COUNT
	.align		4
        /*0044*/ 	.byte	0x02, 0x4a
	.zero		1
	.zero		1


	//----- nvinfo : EIATTR_EXIT_INSTR_OFFSETS
	.align		4
        /*0048*/ 	.byte	0x04, 0x1c
        /*004a*/ 	.short	(.L_15 - .L_14)


	//   ....[0]....
.L_14:
        /*004c*/ 	.word	0x000000c0


	//   ....[1]....
        /*0050*/ 	.word	0x00000130


	//----- nvinfo : EIATTR_CBANK_PARAM_SIZE
	.align		4
.L_15:
        /*0054*/ 	.byte	0x03, 0x19
        /*0056*/ 	.short	0x0010


	//----- nvinfo : EIATTR_PARAM_CBANK
	.align		4
        /*0058*/ 	.byte	0x04, 0x0a
        /*005a*/ 	.short	(.L_17 - .L_16)
	.align		4
.L_16:
        /*005c*/ 	.word	index@(.nv.constant0._Z4onesiiPf)
        /*0060*/ 	.short	0x0380
        /*0062*/ 	.short	0x0010


	//----- nvinfo : EIATTR_SW_WAR
	.align		4
.L_17:
        /*0064*/ 	.byte	0x04, 0x36
        /*0066*/ 	.short	(.L_19 - .L_18)
.L_18:
        /*0068*/ 	.word	0x00000008
.L_19:


//--------------------- .nv.callgraph             --------------------------
	.section	.nv.callgraph,"",@"SHT_CUDA_CALLGRAPH"
	.align	4
	.sectionentsize	8
	.align		4
        /*0000*/ 	.word	0x00000000
	.align		4
        /*0004*/ 	.word	0xffffffff
	.align		4
        /*0008*/ 	.word	0x00000000
	.align		4
        /*000c*/ 	.word	0xfffffffe
	.align		4
        /*0010*/ 	.word	0x00000000
	.align		4
        /*0014*/ 	.word	0xfffffffd
	.align		4
        /*0018*/ 	.word	0x00000000
	.align		4
        /*001c*/ 	.word	0xfffffffc


//--------------------- .text._Z4onesiiPf         --------------------------
	.section	.text._Z4onesiiPf,"ax",@progbits
	.align	128
        .global         _Z4onesiiPf
        .type           _Z4onesiiPf,@function
        .size           _Z4onesiiPf,(.L_x_1 - _Z4onesiiPf)
        .other          _Z4onesiiPf,@"STO_CUDA_ENTRY STV_DEFAULT"
_Z4onesiiPf:
.text._Z4onesiiPf:
[----:B------:R-:W-:Y:S01]  /*0000*/  LDC R1, c[0x0][0x37c] ;  /* 0x0000df00ff017b82 */ /* 0x000fe20000000800 */
[----:B------:R-:W0:Y:S07]  /*0010*/  S2R R2, SR_TID.Y ;  /* 0x0000000000027919 */ /* 0x000e2e0000002200 */
[----:B------:R-:W1:Y:S01]  /*0020*/  LDC R0, c[0x0][0x360] ;  /* 0x0000d800ff007b82 */ /* 0x000e620000000800 */
[----:B------:R-:W2:Y:S01]  /*0030*/  LDCU.64 UR6, c[0x0][0x380] ;  /* 0x00007000ff0677ac */ /* 0x000ea20008000a00 */
[----:B------:R-:W1:Y:S06]  /*0040*/  S2R R3, SR_TID.X ;  /* 0x0000000000037919 */ /* 0x000e6c0000002100 */
[----:B------:R-:W0:Y:S08]  /*0050*/  S2UR UR5, SR_CTAID.Y ;  /* 0x00000000000579c3 */ /* 0x000e300000002600 */
[----:B------:R-:W0:Y:S08]  /*0060*/  LDC R5, c[0x0][0x364] ;  /* 0x0000d900ff057b82 */ /* 0x000e300000000800 */
[----:B------:R-:W1:Y:S01]  /*0070*/  S2UR UR4, SR_CTAID.X ;  /* 0x00000000000479c3 */ /* 0x000e620000002500 */
[----:B0-----:R-:W-:-:S05]  /*0080*/  IMAD R5, R5, UR5, R2 ;  /* 0x0000000505057c24 */ /* 0x001fca000f8e0202 */
[----:B--2---:R-:W-:Y:S01]  /*0090*/  ISETP.GE.AND P0, PT, R5, UR7, PT ;  /* 0x0000000705007c0c */ /* 0x004fe2000bf06270 */
[----:B-1----:R-:W-:-:S05]  /*00a0*/  IMAD R0, R0, UR4, R3 ;  /* 0x0000000400007c24 */ /* 0x002fca000f8e0203 */
[----:B------:R-:W-:-:S13]  /*00b0*/  ISETP.GE.OR P0, PT, R0, UR6, P0 ;  /* 0x0000000600007c0c */ /* 0x000fda0008706670 */
[----:B------:R-:W-:Y:S05]  /*00c0*/  @P0 EXIT ;  /* 0x000000000000094d */ /* 0x000fea0003800000 */
[----:B------:R-:W0:Y:S01]  /*00d0*/  LDC.64 R2, c[0x0][0x388] ;  /* 0x0000e200ff027b82 */ /* 0x000e220000000a00 */
[----:B------:R-:W1:Y:S01]  /*00e0*/  LDCU.64 UR4, c[0x0][0x358] ;  /* 0x00006b00ff0477ac */ /* 0x000e620008000a00 */
[----:B------:R-:W-:Y:S02]  /*00f0*/  IMAD R5, R0, UR7, R5 ;  /* 0x0000000700057c24 */ /* 0x000fe4000f8e0205 */
[----:B------:R-:W-:Y:S02]  /*0100*/  HFMA2 R7, -RZ, RZ, 1.875, 0 ;  /* 0x3f800000ff077431 */ /* 0x000fe400000001ff */
[----:B0-----:R-:W-:-:S05]  /*0110*/  IMAD.WIDE R2, R5, 0x4, R2 ;  /* 0x0000000405027825 */ /* 0x001fca00078e0202 */
[----:B-1----:R-:W-:Y:S01]  /*0120*/  STG.E desc[UR4][R2.64], R7 ;  /* 0x0000000702007986 */ /* 0x002fe2000c101904 */
[----:B------:R-:W-:Y:S05]  /*0130*/  EXIT ;  /* 0x000000000000794d */ /* 0x000fea0003800000 */
.L_x_0:
[----:B------:R-:W-:-:S00]  /*0140*/  BRA `(.L_x_0) ;  /* 0xfffffffc00fc7947 */ /* 0x000fc0000383ffff */
[----:B------:R-:W-:-:S00]  /*0150*/  NOP ;  /* 0x0000000000007918 */ /* 0x000fc00000000000 */
        /* <DEDUP_REMOVED lines=10> */
.L_x_1:


//--------------------- .nv.shared.reserved.0     --------------------------
	.section	.nv.shared.reserved.0,"aw",@nobits
	.weak		__nv_reservedSMEM_offset_0_alias
	.size		__nv_reservedSMEM_offset_0_alias, 0, 64
	.other		__nv_reservedSMEM_offset_0_alias,@"STO_CUDA_RESERVED_SHARED STV_DEFAULT"
__nv_reservedSMEM_offset_0_alias:
	.zero		0
	.zero		64


//--------------------- .nv.constant0._Z4onesiiPf --------------------------
	.section	.nv.constant0._Z4onesiiPf,"a",@progbits
	.sectionflags	@""
	.align	4
.nv.constant0._Z4onesiiPf:
	.zero		912


//--------------------- SYMBOLS --------------------------

	.type		.nv.reservedSmem.offset0,@object
	.size		.nv.reservedSmem.offset0,0x4
